//
// Generated by NVIDIA NVVM Compiler
//
// Compiler Build ID: CL-36424714
// Cuda compilation tools, release 13.0, V13.0.88
// Based on NVVM 20.0.0
//

.version 9.0
.target sm_100
.address_size 64

	// .globl	_Z12matMulKernelPfS_S_

.visible .entry _Z12matMulKernelPfS_S_(
	.param .u64 .ptr .align 1 _Z12matMulKernelPfS_S__param_0,
	.param .u64 .ptr .align 1 _Z12matMulKernelPfS_S__param_1,
	.param .u64 .ptr .align 1 _Z12matMulKernelPfS_S__param_2
)
{
	.reg .pred 	%p<3>;
	.reg .b32 	%r<11>;
	.reg .b32 	%f<28>;
	.reg .b64 	%rd<27>;

	ld.param.u64 	%rd9, [_Z12matMulKernelPfS_S__param_0];
	ld.param.u64 	%rd10, [_Z12matMulKernelPfS_S__param_1];
	ld.param.u64 	%rd11, [_Z12matMulKernelPfS_S__param_2];
	mov.u32 	%r3, %tid.x;
	mov.u32 	%r4, %ntid.x;
	mov.u32 	%r5, %ctaid.x;
	mad.lo.s32 	%r1, %r4, %r5, %r3;
	mov.u32 	%r6, %tid.y;
	mov.u32 	%r7, %ntid.y;
	mov.u32 	%r8, %ctaid.y;
	mad.lo.s32 	%r9, %r7, %r8, %r6;
	min.u32 	%r10, %r1, %r9;
	setp.gt.u32 	%p1, %r10, 255;
	@%p1 bra 	$L__BB0_4;
	cvt.s64.s32 	%rd1, %r1;
	cvt.u64.u32 	%rd2, %r9;
	mul.wide.s32 	%rd13, %r1, 1024;
	cvta.to.global.u64 	%rd14, %rd9;
	add.s64 	%rd15, %rd13, %rd14;
	add.s64 	%rd3, %rd15, 16;
	mul.wide.u32 	%rd16, %r9, 4;
	cvta.to.global.u64 	%rd17, %rd10;
	add.s64 	%rd18, %rd16, %rd17;
	add.s64 	%rd25, %rd18, 4096;
	mov.f32 	%f27, 0f00000000;
	mov.b64 	%rd26, 0;
$L__BB0_2:
	add.s64 	%rd19, %rd3, %rd26;
	ld.global.f32 	%f4, [%rd19+-16];
	ld.global.f32 	%f5, [%rd25+-4096];
	fma.rn.f32 	%f6, %f4, %f5, %f27;
	ld.global.f32 	%f7, [%rd19+-12];
	ld.global.f32 	%f8, [%rd25+-3072];
	fma.rn.f32 	%f9, %f7, %f8, %f6;
	ld.global.f32 	%f10, [%rd19+-8];
	ld.global.f32 	%f11, [%rd25+-2048];
	fma.rn.f32 	%f12, %f10, %f11, %f9;
	ld.global.f32 	%f13, [%rd19+-4];
	ld.global.f32 	%f14, [%rd25+-1024];
	fma.rn.f32 	%f15, %f13, %f14, %f12;
	ld.global.f32 	%f16, [%rd19];
	ld.global.f32 	%f17, [%rd25];
	fma.rn.f32 	%f18, %f16, %f17, %f15;
	ld.global.f32 	%f19, [%rd19+4];
	ld.global.f32 	%f20, [%rd25+1024];
	fma.rn.f32 	%f21, %f19, %f20, %f18;
	ld.global.f32 	%f22, [%rd19+8];
	ld.global.f32 	%f23, [%rd25+2048];
	fma.rn.f32 	%f24, %f22, %f23, %f21;
	ld.global.f32 	%f25, [%rd19+12];
	ld.global.f32 	%f26, [%rd25+3072];
	fma.rn.f32 	%f27, %f25, %f26, %f24;
	add.s64 	%rd26, %rd26, 32;
	add.s64 	%rd25, %rd25, 8192;
	setp.ne.s64 	%p2, %rd26, 1024;
	@%p2 bra 	$L__BB0_2;
	shl.b64 	%rd20, %rd1, 8;
	add.s64 	%rd21, %rd20, %rd2;
	cvta.to.global.u64 	%rd22, %rd11;
	shl.b64 	%rd23, %rd21, 2;
	add.s64 	%rd24, %rd22, %rd23;
	st.global.f32 	[%rd24], %f27;
$L__BB0_4:
	ret;

}


// ===== COMPILED SASS (sm_100) =====

	.target	sm_100

	.elftype	@"ET_EXEC"


//--------------------- .note.nv.tkinfo           --------------------------
	.section	.note.nv.tkinfo,"",@"SHT_NOTE"
	.sectionflags	@"SHF_NOTE_NV_TKINFO"
	.tkinfo
        /*0018*/ 	.word	0x00000002
        /*0030*/ 	.string	""
        /*0030*/ 	.string	"ptxas"
        /*0030*/ 	.string	"Cuda compilation tools, release 13.0, V13.0.88"
        /*0030*/ 	.string	"Build cuda_13.0.r13.0/compiler.36424714_0"
        /*0030*/ 	.string	"-arch sm_100 -m 64 "



//--------------------- .note.nv.cuinfo           --------------------------
	.section	.note.nv.cuinfo,"",@"SHT_NOTE"
	.sectionflags	@"SHF_NOTE_NV_CUINFO"
        /*0018*/ 	.short	0x0002
        /*001a*/ 	.short	0x0064
        /*001c*/ 	.short	0x0082
	.zero		2


//--------------------- .nv.info                  --------------------------
	.section	.nv.info,"",@"SHT_CUDA_INFO"
	.align	4


	//----- nvinfo : EIATTR_REGCOUNT
	.align		4
        /*0000*/ 	.byte	0x04, 0x2f
        /*0002*/ 	.short	(.L_1 - .L_0)
	.align		4
.L_0:
        /*0004*/ 	.word	index@(_Z12matMulKernelPfS_S_)
        /*0008*/ 	.word	0x00000020


	//----- nvinfo : EIATTR_FRAME_SIZE
	.align		4
.L_1:
        /*000c*/ 	.byte	0x04, 0x11
        /*000e*/ 	.short	(.L_3 - .L_2)
	.align		4
.L_2:
        /*0010*/ 	.word	index@(_Z12matMulKernelPfS_S_)
        /*0014*/ 	.word	0x00000000


	//----- nvinfo : EIATTR_MIN_STACK_SIZE
	.align		4
.L_3:
        /*0018*/ 	.byte	0x04, 0x12
        /*001a*/ 	.short	(.L_5 - .L_4)
	.align		4
.L_4:
        /*001c*/ 	.word	index@(_Z12matMulKernelPfS_S_)
        /*0020*/ 	.word	0x00000000
.L_5:


//--------------------- .nv.compat                --------------------------
	.section	.nv.compat,"",@"SHT_CUDA_COMPAT_INFO"
	.align	4
        /*0000*/ 	.byte	0x02, 0x09, 0x00, 0x00, 0x02, 0x02, 0x01, 0x00, 0x02, 0x05, 0x05, 0x00, 0x03, 0x07, 0x01, 0x01
        /*0010*/ 	.byte	0x02, 0x03, 0x00, 0x00, 0x02, 0x06, 0x01, 0x00, 0x04, 0x0b, 0x08, 0x00, 0x09, 0x00, 0x00, 0x00
        /*0020*/ 	.byte	0x00, 0x00, 0x00, 0x00


//--------------------- .nv.info._Z12matMulKernelPfS_S_ --------------------------
	.section	.nv.info._Z12matMulKernelPfS_S_,"",@"SHT_CUDA_INFO"
	.sectionflags	@""
	.align	4


	//----- nvinfo : EIATTR_CUDA_API_VERSION
	.align		4
        /*0000*/ 	.byte	0x04, 0x37
        /*0002*/ 	.short	(.L_7 - .L_6)
.L_6:
        /*0004*/ 	.word	0x00000082


	//----- nvinfo : EIATTR_KPARAM_INFO
	.align		4
.L_7:
        /*0008*/ 	.byte	0x04, 0x17
        /*000a*/ 	.short	(.L_9 - .L_8)
.L_8:
        /*000c*/ 	.word	0x00000000
        /*0010*/ 	.short	0x0002
        /*0012*/ 	.short	0x0010
        /*0014*/ 	.byte	0x00, 0xf5, 0x21, 0x00


	//----- nvinfo : EIATTR_KPARAM_INFO
	.align		4
.L_9:
        /*0018*/ 	.byte	0x04, 0x17
        /*001a*/ 	.short	(.L_11 - .L_10)
.L_10:
        /*001c*/ 	.word	0x00000000
        /*0020*/ 	.short	0x0001
        /*0022*/ 	.short	0x0008
        /*0024*/ 	.byte	0x00, 0xf5, 0x21, 0x00


	//----- nvinfo : EIATTR_KPARAM_INFO
	.align		4
.L_11:
        /*0028*/ 	.byte	0x04, 0x17
        /*002a*/ 	.short	(.L_13 - .L_12)
.L_12:
        /*002c*/ 	.word	0x00000000
        /*0030*/ 	.short	0x0000
        /*0032*/ 	.short	0x0000
        /*0034*/ 	.byte	0x00, 0xf5, 0x21, 0x00


	//----- nvinfo : EIATTR_SPARSE_MMA_MASK
	.align		4
.L_13:
        /*0038*/ 	.byte	0x03, 0x50
        /*003a*/ 	.short	0x0000


	//----- nvinfo : EIATTR_MAXREG_COUNT
	.align		4
        /*003c*/ 	.byte	0x03, 0x1b
        /*003e*/ 	.short	0x00ff


	//----- nvinfo : EIATTR_MERCURY_ISA_VERSION
	.align		4
        /*0040*/ 	.byte	0x03, 0x5f
        /*0042*/ 	.short	0x0101


	//----- nvinfo : EIATTR_VRC_CTA_INIT_COUNT
	.align		4
        /*0044*/ 	.byte	0x02, 0x4a
	.zero		1
	.zero		1


	//----- nvinfo : EIATTR_EXIT_INSTR_OFFSETS
	.align		4
        /*0048*/ 	.byte	0x04, 0x1c
        /*004a*/ 	.short	(.L_15 - .L_14)


	//   ....[0]....
.L_14:
        /*004c*/ 	.word	0x000000b0


	//   ....[1]....
        /*0050*/ 	.word	0x00000e60


	//----- nvinfo : EIATTR_CBANK_PARAM_SIZE
	.align		4
.L_15:
        /*0054*/ 	.byte	0x03, 0x19
        /*0056*/ 	.short	0x0018


	//----- nvinfo : EIATTR_PARAM_CBANK
	.align		4
        /*0058*/ 	.byte	0x04, 0x0a
        /*005a*/ 	.short	(.L_17 - .L_16)
	.align		4
.L_16:
        /*005c*/ 	.word	index@(.nv.constant0._Z12matMulKernelPfS_S_)
        /*0060*/ 	.short	0x0380
        /*0062*/ 	.short	0x0018


	//----- nvinfo : EIATTR_SW_WAR
	.align		4
.L_17:
        /*0064*/ 	.byte	0x04, 0x36
        /*0066*/ 	.short	(.L_19 - .L_18)
.L_18:
        /*0068*/ 	.word	0x00000008
.L_19:


//--------------------- .nv.callgraph             --------------------------
	.section	.nv.callgraph,"",@"SHT_CUDA_CALLGRAPH"
	.align	4
	.sectionentsize	8
	.align		4
        /*0000*/ 	.word	0x00000000
	.align		4
        /*0004*/ 	.word	0xffffffff
	.align		4
        /*0008*/ 	.word	0x00000000
	.align		4
        /*000c*/ 	.word	0xfffffffe
	.align		4
        /*0010*/ 	.word	0x00000000
	.align		4
        /*0014*/ 	.word	0xfffffffd
	.align		4
        /*0018*/ 	.word	0x00000000
	.align		4
        /*001c*/ 	.word	0xfffffffc


//--------------------- .text._Z12matMulKernelPfS_S_ --------------------------
	.section	.text._Z12matMulKernelPfS_S_,"ax",@progbits
	.align	128
        .global         _Z12matMulKernelPfS_S_
        .type           _Z12matMulKernelPfS_S_,@function
        .size           _Z12matMulKernelPfS_S_,(.L_x_2 - _Z12matMulKernelPfS_S_)
        .other          _Z12matMulKernelPfS_S_,@"STO_CUDA_ENTRY STV_DEFAULT"
_Z12matMulKernelPfS_S_:
.text._Z12matMulKernelPfS_S_:
[----:B------:R-:W-:Y:S01]  /*0000*/  LDC R1, c[0x0][0x37c] ;  /* 0x0000df00ff017b82 */ /* 0x000fe20000000800 */
[----:B------:R-:W0:Y:S01]  /*0010*/  S2R R0, SR_TID.X ;  /* 0x0000000000007919 */ /* 0x000e220000002100 */
[----:B------:R-:W0:Y:S01]  /*0020*/  LDCU UR4, c[0x0][0x360] ;  /* 0x00006c00ff0477ac */ /* 0x000e220008000800 */
[----:B------:R-:W0:Y:S01]  /*0030*/  S2R R3, SR_CTAID.X ;  /* 0x0000000000037919 */ /* 0x000e220000002500 */
[----:B------:R-:W1:Y:S01]  /*0040*/  LDCU UR5, c[0x0][0x364] ;  /* 0x00006c80ff0577ac */ /* 0x000e620008000800 */
[----:B------:R-:W1:Y:S01]  /*0050*/  S2R R9, SR_TID.Y ;  /* 0x0000000000097919 */ /* 0x000e620000002200 */
[----:B------:R-:W1:Y:S01]  /*0060*/  S2R R2, SR_CTAID.Y ;  /* 0x0000000000027919 */ /* 0x000e620000002600 */
[----:B0-----:R-:W-:Y:S02]  /*0070*/  IMAD R0, R3, UR4, R0 ;  /* 0x0000000403007c24 */ /* 0x001fe4000f8e0200 */
[----:B-1----:R-:W-:-:S05]  /*0080*/  IMAD R9, R2, UR5, R9 ;  /* 0x0000000502097c24 */ /* 0x002fca000f8e0209 */
[----:B------:R-:W-:-:S04]  /*0090*/  VIMNMX.U32 R2, PT, PT, R0, R9, PT ;  /* 0x0000000900027248 */ /* 0x000fc80003fe0000 */
[----:B------:R-:W-:-:S13]  /*00a0*/  ISETP.GT.U32.AND P0, PT, R2, 0xff, PT ;  /* 0x000000ff0200780c */ /* 0x000fda0003f04070 */
[----:B------:R-:W-:Y:S05]  /*00b0*/  @P0 EXIT ;  /* 0x000000000000094d */ /* 0x000fea0003800000 */
[----:B------:R-:W0:Y:S01]  /*00c0*/  LDC.64 R2, c[0x0][0x388] ;  /* 0x0000e200ff027b82 */ /* 0x000e220000000a00 */
[----:B------:R-:W-:Y:S01]  /*00d0*/  HFMA2 R24, -RZ, RZ, 0, 0 ;  /* 0x00000000ff187431 */ /* 0x000fe200000001ff */
[----:B------:R-:W-:Y:S01]  /*00e0*/  SHF.R.S32.HI R11, RZ, 0x1f, R0 ;  /* 0x0000001fff0b7819 */ /* 0x000fe20000011400 */
[----:B------:R-:W1:Y:S01]  /*00f0*/  LDCU.64 UR6, c[0x0][0x358] ;  /* 0x00006b00ff0677ac */ /* 0x000e620008000a00 */
[----:B------:R-:W-:-:S04]  /*0100*/  UMOV UR4, URZ ;  /* 0x000000ff00047c82 */ /* 0x000fc80008000000 */
[----:B------:R-:W2:Y:S01]  /*0110*/  LDC.64 R4, c[0x0][0x380] ;  /* 0x0000e000ff047b82 */ /* 0x000ea20000000a00 */
[----:B------:R-:W-:Y:S01]  /*0120*/  UMOV UR5, URZ ;  /* 0x000000ff00057c82 */ /* 0x000fe20008000000 */
[----:B0-----:R-:W-:-:S03]  /*0130*/  IMAD.WIDE.U32 R2, R9, 0x4, R2 ;  /* 0x0000000409027825 */ /* 0x001fc600078e0002 */
[----:B------:R-:W-:Y:S01]  /*0140*/  IADD3 R2, P0, PT, R2, 0x1000, RZ ;  /* 0x0000100002027810 */ /* 0x000fe20007f1e0ff */
[----:B--2---:R-:W-:-:S03]  /*0150*/  IMAD.WIDE R4, R0, 0x400, R4 ;  /* 0x0000040000047825 */ /* 0x004fc600078e0204 */
[----:B-1----:R-:W-:-:S09]  /*0160*/  IADD3.X R3, PT, PT, RZ, R3, RZ, P0, !PT ;  /* 0x00000003ff037210 */ /* 0x002fd200007fe4ff */
.L_x_0:
[----:B------:R-:W-:Y:S01]  /*0170*/  IADD3 R6, P0, PT, R4, UR4, RZ ;  /* 0x0000000404067c10 */ /* 0x000fe2000ff1e0ff */
[----:B------:R-:W2:Y:S03]  /*0180*/  LDG.E R14, desc[UR6][R2.64+-0x1000] ;  /* 0xfff00006020e7981 */ /* 0x000ea6000c1e1900 */
[----:B------:R-:W-:Y:S01]  /*0190*/  IADD3.X R7, PT, PT, R5, UR5, RZ, P0, !PT ;  /* 0x0000000505077c10 */ /* 0x000fe200087fe4ff */
[----:B------:R-:W3:Y:S04]  /*01a0*/  LDG.E R20, desc[UR6][R2.64+-0xc00] ;  /* 0xfff4000602147981 */ /* 0x000ee8000c1e1900 */
[----:B------:R-:W2:Y:S04]  /*01b0*/  LDG.E R19, desc[UR6][R6.64] ;  /* 0x0000000606137981 */ /* 0x000ea8000c1e1900 */
[----:B------:R-:W3:Y:S04]  /*01c0*/  LDG.E R25, desc[UR6][R6.64+0x4] ;  /* 0x0000040606197981 */ /* 0x000ee8000c1e1900 */
[----:B------:R-:W4:Y:S04]  /*01d0*/  LDG.E R18, desc[UR6][R2.64+-0x800] ;  /* 0xfff8000602127981 */ /* 0x000f28000c1e1900 */
[----:B------:R-:W4:Y:S04]  /*01e0*/  LDG.E R23, desc[UR6][R6.64+0x8] ;  /* 0x0000080606177981 */ /* 0x000f28000c1e1900 */
[----:B------:R-:W5:Y:S04]  /*01f0*/  LDG.E R16, desc[UR6][R2.64+-0x400] ;  /* 0xfffc000602107981 */ /* 0x000f68000c1e1900 */
        /* <DEDUP_REMOVED lines=9> */
[----:B------:R-:W5:Y:S01]  /*0290*/  LDG.E R29, desc[UR6][R2.64+0xec00] ;  /* 0x00ec0006021d7981 */ /* 0x000f62000c1e1900 */
[----:B--2---:R-:W-:-:S03]  /*02a0*/  FFMA R24, R19, R14, R24 ;  /* 0x0000000e13187223 */ /* 0x004fc60000000018 */
[----:B------:R-:W2:Y:S04]  /*02b0*/  LDG.E R14, desc[UR6][R2.64+0xc00] ;  /* 0x000c0006020e7981 */ /* 0x000ea8000c1e1900 */
[----:B------:R-:W2:Y:S01]  /*02c0*/  LDG.E R19, desc[UR6][R6.64+0x1c] ;  /* 0x00001c0606137981 */ /* 0x000ea2000c1e1900 */
[----:B---3--:R-:W-:-:S03]  /*02d0*/  FFMA R20, R25, R20, R24 ;  /* 0x0000001419147223 */ /* 0x008fc60000000018 */
[----:B------:R-:W3:Y:S01]  /*02e0*/  LDG.E R25, desc[UR6][R6.64+0x24] ;  /* 0x0000240606197981 */ /* 0x000ee2000c1e1900 */
[----:B----4-:R-:W-:-:S03]  /*02f0*/  FFMA R18, R23, R18, R20 ;  /* 0x0000001217127223 */ /* 0x010fc60000000014 */
[----:B------:R-:W3:Y:S04]  /*0300*/  LDG.E R20, desc[UR6][R2.64+0x1400] ;  /* 0x0014000602147981 */ /* 0x000ee8000c1e1900 */
[----:B------:R-:W4:Y:S01]  /*0310*/  LDG.E R23, desc[UR6][R6.64+0x28] ;  /* 0x0000280606177981 */ /* 0x000f22000c1e1900 */
[----:B-----5:R-:W-:-:S03]  /*0320*/  FFMA R16, R21, R16, R18 ;  /* 0x0000001015107223 */ /* 0x020fc60000000012 */
[----:B------:R-:W4:Y:S04]  /*0330*/  LDG.E R18, desc[UR6][R2.64+0x1800] ;  /* 0x0018000602127981 */ /* 0x000f28000c1e1900 */
[----:B------:R-:W5:Y:S01]  /*0340*/  LDG.E R21, desc[UR6][R6.64+0x2c] ;  /* 0x00002c0606157981 */ /* 0x000f62000c1e1900 */
[----:B------:R-:W-:-:S03]  /*0350*/  FFMA R12, R17, R12, R16 ;  /* 0x0000000c110c7223 */ /* 0x000fc60000000010 */
[----:B------:R-:W5:Y:S04]  /*0360*/  LDG.E R16, desc[UR6][R2.64+0x1c00] ;  /* 0x001c000602107981 */ /* 0x000f68000c1e1900 */
[----:B------:R-:W5:Y:S01]  /*0370*/  LDG.E R17, desc[UR6][R6.64+0x30] ;  /* 0x0000300606117981 */ /* 0x000f62000c1e1900 */
[----:B------:R-:W-:-:S03]  /*0380*/  FFMA R10, R15, R10, R12 ;  /* 0x0000000a0f0a7223 */ /* 0x000fc6000000000c */
[----:B------:R-:W5:Y:S04]  /*0390*/  LDG.E R12, desc[UR6][R2.64+0x2000] ;  /* 0x00200006020c7981 */ /* 0x000f68000c1e1900 */
[----:B------:R-:W5:Y:S01]  /*03a0*/  LDG.E R15, desc[UR6][R6.64+0x34] ;  /* 0x00003406060f7981 */ /* 0x000f62000c1e1900 */
[----:B------:R-:W-:-:S03]  /*03b0*/  FFMA R24, R13, R8, R10 ;  /* 0x000000080d187223 */ /* 0x000fc6000000000a */
[----:B------:R-:W5:Y:S04]  /*03c0*/  LDG.E R8, desc[UR6][R2.64+0x2400] ;  /* 0x0024000602087981 */ /* 0x000f68000c1e1900 */
[----:B------:R-:W5:Y:S04]  /*03d0*/  LDG.E R10, desc[UR6][R2.64+0x2800] ;  /* 0x00280006020a7981 */ /* 0x000f68000c1e1900 */
[----:B------:R-:W5:Y:S01]  /*03e0*/  LDG.E R13, desc[UR6][R6.64+0x38] ;  /* 0x00003806060d7981 */ /* 0x000f62000c1e1900 */
[----:B--2---:R-:W-:-:S03]  /*03f0*/  FFMA R14, R19, R14, R24 ;  /* 0x0000000e130e7223 */ /* 0x004fc60000000018 */
[----:B------:R-:W2:Y:S01]  /*0400*/  LDG.E R19, desc[UR6][R6.64+0x3c] ;  /* 0x00003c0606137981 */ /* 0x000ea2000c1e1900 */
[----:B------:R-:W-:-:S03]  /*0410*/  FFMA R22, R27, R22, R14 ;  /* 0x000000161b167223 */ /* 0x000fc6000000000e */
[----:B------:R-:W2:Y:S01]  /*0420*/  LDG.E R14, desc[UR6][R2.64+0x2c00] ;  /* 0x002c0006020e7981 */ /* 0x000ea2000c1e1900 */
[----:B---3--:R-:W-:-:S03]  /*0430*/  FFMA R20, R25, R20, R22 ;  /* 0x0000001419147223 */ /* 0x008fc60000000016 */
[----:B------:R-:W3:Y:S04]  /*0440*/  LDG.E R22, desc[UR6][R2.64+0x3000] ;  /* 0x0030000602167981 */ /* 0x000ee8000c1e1900 */
[----:B------:R-:W3:Y:S01]  /*0450*/  LDG.E R27, desc[UR6][R6.64+0x40] ;  /* 0x00004006061b7981 */ /* 0x000ee2000c1e1900 */
[----:B----4-:R-:W-:-:S03]  /*0460*/  FFMA R18, R23, R18, R20 ;  /* 0x0000001217127223 */ /* 0x010fc60000000014 */
[----:B------:R-:W4:Y:S04]  /*0470*/  LDG.E R20, desc[UR6][R2.64+0x3400] ;  /* 0x0034000602147981 */ /* 0x000f28000c1e1900 */
[----:B------:R-:W4:Y:S01]  /*0480*/  LDG.E R25, desc[UR6][R6.64+0x44] ;  /* 0x0000440606197981 */ /* 0x000f22000c1e1900 */
[----:B-----5:R-:W-:-:S03]  /*0490*/  FFMA R18, R21, R16, R18 ;  /* 0x0000001015127223 */ /* 0x020fc60000000012 */
[----:B------:R-:W5:Y:S04]  /*04a0*/  LDG.E R16, desc[UR6][R2.64+0x3800] ;  /* 0x0038000602107981 */ /* 0x000f68000c1e1900 */
        /* <DEDUP_REMOVED lines=10> */
[----:B------:R-:W5:Y:S04]  /*0550*/  LDG.E R18, desc[UR6][R2.64+0x4800] ;  /* 0x0048000602127981 */ /* 0x000f68000c1e1900 */
[----:B------:R-:W5:Y:S01]  /*0560*/  LDG.E R23, desc[UR6][R6.64+0x58] ;  /* 0x0000580606177981 */ /* 0x000f62000c1e1900 */
[----:B--2---:R-:W-:-:S03]  /*0570*/  FFMA R14, R19, R14, R24 ;  /* 0x0000000e130e7223 */ /* 0x004fc60000000018 */
[----:B------:R-:W2:Y:S01]  /*0580*/  LDG.E R19, desc[UR6][R6.64+0x5c] ;  /* 0x00005c0606137981 */ /* 0x000ea2000c1e1900 */
[----:B---3--:R-:W-:-:S03]  /*0590*/  FFMA R22, R27, R22, R14 ;  /* 0x000000161b167223 */ /* 0x008fc6000000000e */
[----:B------:R-:W2:Y:S04]  /*05a0*/  LDG.E R14, desc[UR6][R2.64+0x4c00] ;  /* 0x004c0006020e7981 */ /* 0x000ea8000c1e1900 */
[----:B------:R-:W3:Y:S01]  /*05b0*/  LDG.E R27, desc[UR6][R6.64+0x60] ;  /* 0x00006006061b7981 */ /* 0x000ee2000c1e1900 */
[----:B----4-:R-:W-:-:S03]  /*05c0*/  FFMA R20, R25, R20, R22 ;  /* 0x0000001419147223 */ /* 0x010fc60000000016 */
[----:B------:R-:W3:Y:S04]  /*05d0*/  LDG.E R22, desc[UR6][R2.64+0x5000] ;  /* 0x0050000602167981 */ /* 0x000ee8000c1e1900 */
[----:B------:R-:W4:Y:S01]  /*05e0*/  LDG.E R25, desc[UR6][R6.64+0x74] ;  /* 0x0000740606197981 */ /* 0x000f22000c1e1900 */
[----:B-----5:R-:W-:-:S03]  /*05f0*/  FFMA R20, R21, R16, R20 ;  /* 0x0000001015147223 */ /* 0x020fc60000000014 */
[----:B------:R-:W5:Y:S04]  /*0600*/  LDG.E R16, desc[UR6][R2.64+0x5400] ;  /* 0x0054000602107981 */ /* 0x000f68000c1e1900 */
[----:B------:R-:W5:Y:S01]  /*0610*/  LDG.E R21, desc[UR6][R6.64+0x64] ;  /* 0x0000640606157981 */ /* 0x000f62000c1e1900 */
[----:B------:R-:W-:-:S03]  /*0620*/  FFMA R20, R17, R12, R20 ;  /* 0x0000000c11147223 */ /* 0x000fc60000000014 */
[----:B------:R-:W4:Y:S04]  /*0630*/  LDG.E R12, desc[UR6][R2.64+0x5800] ;  /* 0x00580006020c7981 */ /* 0x000f28000c1e1900 */
[----:B------:R-:W4:Y:S01]  /*0640*/  LDG.E R17, desc[UR6][R6.64+0x68] ;  /* 0x0000680606117981 */ /* 0x000f22000c1e1900 */
        /* <DEDUP_REMOVED lines=8> */
[----:B------:R-:W4:Y:S04]  /*06d0*/  LDG.E R18, desc[UR6][R2.64+0x6800] ;  /* 0x0068000602127981 */ /* 0x000f28000c1e1900 */
[----:B------:R-:W4:Y:S01]  /*06e0*/  LDG.E R23, desc[UR6][R6.64+0x78] ;  /* 0x0000780606177981 */ /* 0x000f22000c1e1900 */
[----:B--2---:R-:W-:-:S03]  /*06f0*/  FFMA R14, R19, R14, R24 ;  /* 0x0000000e130e7223 */ /* 0x004fc60000000018 */
[----:B------:R-:W2:Y:S01]  /*0700*/  LDG.E R19, desc[UR6][R6.64+0x7c] ;  /* 0x00007c0606137981 */ /* 0x000ea2000c1e1900 */
[----:B---3--:R-:W-:-:S03]  /*0710*/  FFMA R22, R27, R22, R14 ;  /* 0x000000161b167223 */ /* 0x008fc6000000000e */
[----:B------:R-:W2:Y:S04]  /*0720*/  LDG.E R14, desc[UR6][R2.64+0x6c00] ;  /* 0x006c0006020e7981 */ /* 0x000ea8000c1e1900 */
[----:B------:R-:W3:Y:S01]  /*0730*/  LDG.E R27, desc[UR6][R6.64+0x98] ;  /* 0x00009806061b7981 */ /* 0x000ee2000c1e1900 */
[----:B-----5:R-:W-:-:S03]  /*0740*/  FFMA R22, R21, R16, R22 ;  /* 0x0000001015167223 */ /* 0x020fc60000000016 */
[----:B------:R-:W5:Y:S04]  /*0750*/  LDG.E R16, desc[UR6][R2.64+0x7000] ;  /* 0x0070000602107981 */ /* 0x000f68000c1e1900 */
[----:B------:R-:W5:Y:S01]  /*0760*/  LDG.E R21, desc[UR6][R6.64+0x80] ;  /* 0x0000800606157981 */ /* 0x000f62000c1e1900 */
[----:B----4-:R-:W-:-:S03]  /*0770*/  FFMA R22, R17, R12, R22 ;  /* 0x0000000c11167223 */ /* 0x010fc60000000016 */
[----:B------:R-:W4:Y:S04]  /*0780*/  LDG.E R17, desc[UR6][R2.64+0x7400] ;  /* 0x0074000602117981 */ /* 0x000f28000c1e1900 */
[----:B------:R-:W4:Y:S01]  /*0790*/  LDG.E R12, desc[UR6][R6.64+0x84] ;  /* 0x00008406060c7981 */ /* 0x000f22000c1e1900 */
[----:B------:R-:W-:-:S03]  /*07a0*/  FFMA R22, R15, R8, R22 ;  /* 0x000000080f167223 */ /* 0x000fc60000000016 */
[----:B------:R-:W3:Y:S04]  /*07b0*/  LDG.E R8, desc[UR6][R2.64+0x7800] ;  /* 0x0078000602087981 */ /* 0x000ee8000c1e1900 */
[----:B------:R-:W3:Y:S01]  /*07c0*/  LDG.E R15, desc[UR6][R6.64+0x88] ;  /* 0x00008806060f7981 */ /* 0x000ee2000c1e1900 */
        /* <DEDUP_REMOVED lines=8> */
[----:B------:R-:W3:Y:S04]  /*0850*/  LDG.E R18, desc[UR6][R6.64+0x94] ;  /* 0x0000940606127981 */ /* 0x000ee8000c1e1900 */
[----:B------:R-:W3:Y:S01]  /*0860*/  LDG.E R22, desc[UR6][R2.64+0x8800] ;  /* 0x0088000602167981 */ /* 0x000ee2000c1e1900 */
[----:B--2---:R-:W-:-:S03]  /*0870*/  FFMA R14, R19, R14, R24 ;  /* 0x0000000e130e7223 */ /* 0x004fc60000000018 */
[----:B------:R-:W2:Y:S01]  /*0880*/  LDG.E R19, desc[UR6][R6.64+0x9c] ;  /* 0x00009c0606137981 */ /* 0x000ea2000c1e1900 */
[----:B-----5:R-:W-:-:S03]  /*0890*/  FFMA R21, R21, R16, R14 ;  /* 0x0000001015157223 */ /* 0x020fc6000000000e */
[----:B------:R-:W2:Y:S01]  /*08a0*/  LDG.E R14, desc[UR6][R2.64+0x8c00] ;  /* 0x008c0006020e7981 */ /* 0x000ea2000c1e1900 */
[----:B----4-:R-:W-:-:S03]  /*08b0*/  FFMA R16, R12, R17, R21 ;  /* 0x000000110c107223 */ /* 0x010fc60000000015 */
[----:B------:R-:W4:Y:S04]  /*08c0*/  LDG.E R12, desc[UR6][R2.64+0x9000] ;  /* 0x00900006020c7981 */ /* 0x000f28000c1e1900 */
[----:B------:R-:W4:Y:S01]  /*08d0*/  LDG.E R17, desc[UR6][R6.64+0xa0] ;  /* 0x0000a00606117981 */ /* 0x000f22000c1e1900 */
[----:B---3--:R-:W-:-:S03]  /*08e0*/  FFMA R16, R15, R8, R16 ;  /* 0x000000080f107223 */ /* 0x008fc60000000010 */
[----:B------:R-:W3:Y:S04]  /*08f0*/  LDG.E R8, desc[UR6][R2.64+0x9400] ;  /* 0x0094000602087981 */ /* 0x000ee8000c1e1900 */
[----:B------:R-:W3:Y:S01]  /*0900*/  LDG.E R15, desc[UR6][R6.64+0xa4] ;  /* 0x0000a406060f7981 */ /* 0x000ee2000c1e1900 */
        /* <DEDUP_REMOVED lines=14> */
[----:B--2---:R-:W-:-:S04]  /*09f0*/  FFMA R14, R19, R14, R24 ;  /* 0x0000000e130e7223 */ /* 0x004fc80000000018 */
[----:B----4-:R-:W-:Y:S02]  /*0a00*/  FFMA R14, R17, R12, R14 ;  /* 0x0000000c110e7223 */ /* 0x010fe4000000000e */
[----:B------:R-:W2:Y:S04]  /*0a10*/  LDG.E R12, desc[UR6][R2.64+0xac00] ;  /* 0x00ac0006020c7981 */ /* 0x000ea8000c1e1900 */
[----:B------:R-:W2:Y:S01]  /*0a20*/  LDG.E R17, desc[UR6][R6.64+0xbc] ;  /* 0x0000bc0606117981 */ /* 0x000ea2000c1e1900 */
[----:B---3--:R-:W-:-:S03]  /*0a30*/  FFMA R19, R15, R8, R14 ;  /* 0x000000080f137223 */ /* 0x008fc6000000000e */
[----:B------:R-:W3:Y:S04]  /*0a40*/  LDG.E R15, desc[UR6][R2.64+0xb000] ;  /* 0x00b00006020f7981 */ /* 0x000ee8000c1e1900 */
[----:B------:R-:W3:Y:S01]  /*0a50*/  LDG.E R8, desc[UR6][R6.64+0xc0] ;  /* 0x0000c00606087981 */ /* 0x000ee2000c1e1900 */
[----:B-----5:R-:W-:-:S03]  /*0a60*/  FFMA R19, R10, R13, R19 ;  /* 0x0000000d0a137223 */ /* 0x020fc60000000013 */
[----:B------:R-:W4:Y:S04]  /*0a70*/  LDG.E R13, desc[UR6][R2.64+0xb400] ;  /* 0x00b40006020d7981 */ /* 0x000f28000c1e1900 */
[----:B------:R-:W4:Y:S01]  /*0a80*/  LDG.E R10, desc[UR6][R6.64+0xc4] ;  /* 0x0000c406060a7981 */ /* 0x000f22000c1e1900 */
        /* <DEDUP_REMOVED lines=26> */
[----:B------:R-:W2:Y:S04]  /*0c30*/  LDG.E R19, desc[UR6][R2.64+0xd800] ;  /* 0x00d8000602137981 */ /* 0x000ea8000c1e1900 */
[----:B------:R-:W2:Y:S01]  /*0c40*/  LDG.E R14, desc[UR6][R6.64+0xe8] ;  /* 0x0000e806060e7981 */ /* 0x000ea2000c1e1900 */
        /* <DEDUP_REMOVED lines=8> */
[----:B------:R-:W2:Y:S04]  /*0cd0*/  LDG.E R22, desc[UR6][R6.64+0xf4] ;  /* 0x0000f40606167981 */ /* 0x000ea8000c1e1900 */
[----:B------:R0:W2:Y:S04]  /*0ce0*/  LDG.E R20, desc[UR6][R2.64+0xe800] ;  /* 0x00e8000602147981 */ /* 0x0000a8000c1e1900 */
[----:B------:R-:W2:Y:S01]  /*0cf0*/  LDG.E R25, desc[UR6][R6.64+0xf8] ;  /* 0x0000f80606197981 */ /* 0x000ea2000c1e1900 */
[----:B------:R-:W-:-:S04]  /*0d00*/  UIADD3 UR4, UP0, UPT, UR4, 0x100, URZ ;  /* 0x0000010004047890 */ /* 0x000fc8000ff1e0ff */
[----:B------:R-:W-:Y:S02]  /*0d10*/  UIADD3.X UR5, UPT, UPT, URZ, UR5, URZ, UP0, !UPT ;  /* 0x00000005ff057290 */ /* 0x000fe400087fe4ff */
[----:B------:R-:W-:-:S04]  /*0d20*/  UISETP.NE.U32.AND UP0, UPT, UR4, 0x400, UPT ;  /* 0x000004000400788c */ /* 0x000fc8000bf05070 */
[----:B------:R-:W-:Y:S01]  /*0d30*/  UISETP.NE.AND.EX UP0, UPT, UR5, URZ, UPT, UP0 ;  /* 0x000000ff0500728c */ /* 0x000fe2000bf05300 */
[----:B0-----:R-:W-:-:S04]  /*0d40*/  IADD3 R2, P0, PT, R2, 0x10000, RZ ;  /* 0x0001000002027810 */ /* 0x001fc80007f1e0ff */
[----:B------:R-:W-:Y:S01]  /*0d50*/  IADD3.X R3, PT, PT, RZ, R3, RZ, P0, !PT ;  /* 0x00000003ff037210 */ /* 0x000fe200007fe4ff */
[----:B---3--:R-:W-:-:S04]  /*0d60*/  FFMA R8, R8, R15, R26 ;  /* 0x0000000f08087223 */ /* 0x008fc8000000001a */
[----:B----4-:R-:W-:-:S04]  /*0d70*/  FFMA R13, R13, R10, R8 ;  /* 0x0000000a0d0d7223 */ /* 0x010fc80000000008 */
[----:B-----5:R-:W-:-:S04]  /*0d80*/  FFMA R13, R12, R17, R13 ;  /* 0x000000110c0d7223 */ /* 0x020fc8000000000d */
[----:B--2---:R-:W-:-:S04]  /*0d90*/  FFMA R13, R14, R19, R13 ;  /* 0x000000130e0d7223 */ /* 0x004fc8000000000d */
[----:B------:R-:W-:-:S04]  /*0da0*/  FFMA R13, R16, R21, R13 ;  /* 0x00000015100d7223 */ /* 0x000fc8000000000d */
[----:B------:R-:W-:-:S04]  /*0db0*/  FFMA R13, R18, R23, R13 ;  /* 0x00000017120d7223 */ /* 0x000fc8000000000d */
[----:B------:R-:W-:-:S04]  /*0dc0*/  FFMA R22, R22, R27, R13 ;  /* 0x0000001b16167223 */ /* 0x000fc8000000000d */
[----:B------:R-:W-:-:S04]  /*0dd0*/  FFMA R25, R25, R20, R22 ;  /* 0x0000001419197223 */ /* 0x000fc80000000016 */
[----:B------:R-:W-:Y:S01]  /*0de0*/  FFMA R24, R24, R29, R25 ;  /* 0x0000001d18187223 */ /* 0x000fe20000000019 */
[----:B------:R-:W-:Y:S06]  /*0df0*/  BRA.U UP0, `(.L_x_0) ;  /* 0xfffffff100dc7547 */ /* 0x000fec000b83ffff */
[----:B------:R-:W0:Y:S01]  /*0e00*/  LDCU.64 UR4, c[0x0][0x390] ;  /* 0x00007200ff0477ac */ /* 0x000e220008000a00 */
[----:B------:R-:W-:-:S04]  /*0e10*/  LEA R9, P0, R0, R9, 0x8 ;  /* 0x0000000900097211 */ /* 0x000fc800078040ff */
[----:B------:R-:W-:Y:S02]  /*0e20*/  LEA.HI.X R0, R0, RZ, R11, 0x8, P0 ;  /* 0x000000ff00007211 */ /* 0x000fe400000f440b */
[----:B0-----:R-:W-:-:S04]  /*0e30*/  LEA R2, P0, R9, UR4, 0x2 ;  /* 0x0000000409027c11 */ /* 0x001fc8000f8010ff */
[----:B------:R-:W-:-:S05]  /*0e40*/  LEA.HI.X R3, R9, UR5, R0, 0x2, P0 ;  /* 0x0000000509037c11 */ /* 0x000fca00080f1400 */
[----:B------:R-:W-:Y:S01]  /*0e50*/  STG.E desc[UR6][R2.64], R24 ;  /* 0x0000001802007986 */ /* 0x000fe2000c101906 */
[----:B------:R-:W-:Y:S05]  /*0e60*/  EXIT ;  /* 0x000000000000794d */ /* 0x000fea0003800000 */
.L_x_1:
[----:B------:R-:W-:-:S00]  /*0e70*/  BRA `(.L_x_1) ;  /* 0xfffffffc00fc7947 */ /* 0x000fc0000383ffff */
[----:B------:R-:W-:-:S00]  /*0e80*/  NOP ;  /* 0x0000000000007918 */ /* 0x000fc00000000000 */
[----:B------:R-:W-:-:S00]  /*0e90*/  NOP ;  /* 0x0000000000007918 */ /* 0x000fc00000000000 */
[----:B------:R-:W-:-:S00]  /*0ea0*/  NOP ;  /* 0x0000000000007918 */ /* 0x000fc00000000000 */
[----:B------:R-:W-:-:S00]  /*0eb0*/  NOP ;  /* 0x0000000000007918 */ /* 0x000fc00000000000 */
[----:B------:R-:W-:-:S00]  /*0ec0*/  NOP ;  /* 0x0000000000007918 */ /* 0x000fc00000000000 */
[----:B------:R-:W-:-:S00]  /*0ed0*/  NOP ;  /* 0x0000000000007918 */ /* 0x000fc00000000000 */
[----:B------:R-:W-:-:S00]  /*0ee0*/  NOP ;  /* 0x0000000000007918 */ /* 0x000fc00000000000 */
[----:B------:R-:W-:-:S00]  /*0ef0*/  NOP ;  /* 0x0000000000007918 */ /* 0x000fc00000000000 */
.L_x_2:


//--------------------- .nv.shared.reserved.0     --------------------------
	.section	.nv.shared.reserved.0,"aw",@nobits
	.weak		__nv_reservedSMEM_offset_0_alias
	.size		__nv_reservedSMEM_offset_0_alias, 0, 64
	.other		__nv_reservedSMEM_offset_0_alias,@"STO_CUDA_RESERVED_SHARED STV_DEFAULT"
__nv_reservedSMEM_offset_0_alias:
	.zero		0
	.zero		64


//--------------------- .nv.constant0._Z12matMulKernelPfS_S_ --------------------------
	.section	.nv.constant0._Z12matMulKernelPfS_S_,"a",@progbits
	.sectionflags	@""
	.align	4
.nv.constant0._Z12matMulKernelPfS_S_:
	.zero		920


//--------------------- SYMBOLS --------------------------

	.type		.nv.reservedSmem.offset0,@object
	.size		.nv.reservedSmem.offset0,0x4
